	.headerflags	@"EF_CUDA_TEXMODE_UNIFIED EF_CUDA_64BIT_ADDRESS EF_CUDA_ACCELERATORS EF_CUDA_SM90 EF_CUDA_VIRTUAL_SM(EF_CUDA_SM90)"
	.elftype	@"ET_EXEC"


//--------------------- .nv.info                  --------------------------
	.section	.nv.info,"",@"SHT_CUDA_INFO"
	.align	4


	//----- nvinfo : EIATTR_REGCOUNT
	.align		4
        /*0000*/ 	.byte	0x04, 0x2f
        /*0002*/ 	.short	(.L_3 - .L_2)
	.align		4
.L_2:
        /*0004*/ 	.word	index@(triton_poi_fused_add_div_linalg_vector_norm_mean_1)
        /*0008*/ 	.word	0x00000010


	//----- nvinfo : EIATTR_MIN_STACK_SIZE
	.align		4
.L_3:
        /*000c*/ 	.byte	0x04, 0x12
        /*000e*/ 	.short	(.L_5 - .L_4)
	.align		4
.L_4:
        /*0010*/ 	.word	index@(triton_poi_fused_add_div_linalg_vector_norm_mean_1)
        /*0014*/ 	.word	0x00000000


	//----- nvinfo : EIATTR_FRAME_SIZE
	.align		4
.L_5:
        /*0018*/ 	.byte	0x04, 0x11
        /*001a*/ 	.short	(.L_7 - .L_6)
	.align		4
.L_6:
        /*001c*/ 	.word	index@(triton_poi_fused_add_div_linalg_vector_norm_mean_1)
        /*0020*/ 	.word	0x00000000


	//----- nvinfo : EIATTR_MIN_STACK_SIZE
	.align		4
.L_7:
        /*0024*/ 	.byte	0x04, 0x12
        /*0026*/ 	.short	(.L_9 - .L_8)
	.align		4
.L_8:
        /*0028*/ 	.word	index@(triton_poi_fused_add_div_linalg_vector_norm_mean_1)
        /*002c*/ 	.word	0x00000000
.L_9:


//--------------------- .nv.info.triton_poi_fused_add_div_linalg_vector_norm_mean_1 --------------------------
	.section	.nv.info.triton_poi_fused_add_div_linalg_vector_norm_mean_1,"",@"SHT_CUDA_INFO"
	.sectionflags	@""
	.align	4


	//----- nvinfo : EIATTR_CUDA_API_VERSION
	.align		4
        /*0000*/ 	.byte	0x04, 0x37
        /*0002*/ 	.short	(.L_11 - .L_10)
.L_10:
        /*0004*/ 	.word	0x0000007c


	//----- nvinfo : EIATTR_KPARAM_INFO
	.align		4
.L_11:
        /*0008*/ 	.byte	0x04, 0x17
        /*000a*/ 	.short	(.L_13 - .L_12)
.L_12:
        /*000c*/ 	.word	0x00000000
        /*0010*/ 	.short	0x0002
        /*0012*/ 	.short	0x0010
        /*0014*/ 	.byte	0x00, 0xf0, 0x11, 0x00


	//----- nvinfo : EIATTR_KPARAM_INFO
	.align		4
.L_13:
        /*0018*/ 	.byte	0x04, 0x17
        /*001a*/ 	.short	(.L_15 - .L_14)
.L_14:
        /*001c*/ 	.word	0x00000000
        /*0020*/ 	.short	0x0001
        /*0022*/ 	.short	0x0008
        /*0024*/ 	.byte	0x00, 0xf4, 0x21, 0x00


	//----- nvinfo : EIATTR_KPARAM_INFO
	.align		4
.L_15:
        /*0028*/ 	.byte	0x04, 0x17
        /*002a*/ 	.short	(.L_17 - .L_16)
.L_16:
        /*002c*/ 	.word	0x00000000
        /*0030*/ 	.short	0x0000
        /*0032*/ 	.short	0x0000
        /*0034*/ 	.byte	0x00, 0xf4, 0x21, 0x00


	//----- nvinfo : EIATTR_SPARSE_MMA_MASK
	.align		4
.L_17:
        /*0038*/ 	.byte	0x03, 0x50
        /*003a*/ 	.short	0x0000


	//----- nvinfo : EIATTR_MAXREG_COUNT
	.align		4
        /*003c*/ 	.byte	0x03, 0x1b
        /*003e*/ 	.short	0x00ff


	//----- nvinfo : EIATTR_EXIT_INSTR_OFFSETS
	.align		4
        /*0040*/ 	.byte	0x04, 0x1c
        /*0042*/ 	.short	(.L_19 - .L_18)


	//   ....[0]....
.L_18:
        /*0044*/ 	.word	0x000002d0


	//   ....[1]....
        /*0048*/ 	.word	0x000002f0


	//----- nvinfo : EIATTR_REQNTID
	.align		4
.L_19:
        /*004c*/ 	.byte	0x04, 0x10
        /*004e*/ 	.short	(.L_21 - .L_20)
.L_20:
        /*0050*/ 	.word	0x00000020
        /*0054*/ 	.word	0x00000001
        /*0058*/ 	.word	0x00000001


	//----- nvinfo : EIATTR_CBANK_PARAM_SIZE
	.align		4
.L_21:
        /*005c*/ 	.byte	0x03, 0x19
        /*005e*/ 	.short	0x0014


	//----- nvinfo : EIATTR_PARAM_CBANK
	.align		4
        /*0060*/ 	.byte	0x04, 0x0a
        /*0062*/ 	.short	(.L_23 - .L_22)
	.align		4
.L_22:
        /*0064*/ 	.word	index@(.nv.constant0.triton_poi_fused_add_div_linalg_vector_norm_mean_1)
        /*0068*/ 	.short	0x0210
        /*006a*/ 	.short	0x0014


	//----- nvinfo : EIATTR_SW_WAR
	.align		4
.L_23:
        /*006c*/ 	.byte	0x04, 0x36
        /*006e*/ 	.short	(.L_25 - .L_24)
.L_24:
        /*0070*/ 	.word	0x00000008
.L_25:


//--------------------- .nv.callgraph             --------------------------
	.section	.nv.callgraph,"",@"SHT_CUDA_CALLGRAPH"
	.align	4
	.sectionentsize	8
	.align		4
        /*0000*/ 	.word	0x00000000
	.align		4
        /*0004*/ 	.word	0xffffffff
	.align		4
        /*0008*/ 	.word	0x00000000
	.align		4
        /*000c*/ 	.word	0xfffffffe
	.align		4
        /*0010*/ 	.word	0x00000000
	.align		4
        /*0014*/ 	.word	0xfffffffd
	.align		4
        /*0018*/ 	.word	0x00000000
	.align		4
        /*001c*/ 	.word	0xfffffffc


//--------------------- .nv.constant4             --------------------------
	.section	.nv.constant4,"a",@progbits
	.align	8
	.align		8
.nv.constant4:
        /*0000*/ 	.dword	_$_str
	.align		8
        /*0008*/ 	.dword	_$_str_$_2


//--------------------- .text.triton_poi_fused_add_div_linalg_vector_norm_mean_1 --------------------------
	.section	.text.triton_poi_fused_add_div_linalg_vector_norm_mean_1,"ax",@progbits
	.align	128
        .global         triton_poi_fused_add_div_linalg_vector_norm_mean_1
        .type           triton_poi_fused_add_div_linalg_vector_norm_mean_1,@function
        .size           triton_poi_fused_add_div_linalg_vector_norm_mean_1,(.L_x_1 - triton_poi_fused_add_div_linalg_vector_norm_mean_1)
        .other          triton_poi_fused_add_div_linalg_vector_norm_mean_1,@"STO_CUDA_ENTRY STV_DEFAULT"
triton_poi_fused_add_div_linalg_vector_norm_mean_1:
.text.triton_poi_fused_add_div_linalg_vector_norm_mean_1:
[----:B------:R-:W0:Y:S02]  /*0000*/  LDC R1, c[0x0][0x28] ;  /* 0x00000a00ff017b82 */ /* 0x000e240000000800 */
[----:B------:R-:W1:Y:S01]  /*0010*/  S2R R13, SR_TID.X ;  /* 0x00000000000d7919 */ /* 0x000e620000002100 */
[----:B------:R-:W2:Y:S01]  /*0020*/  LDC.64 R2, c[0x0][0x210] ;  /* 0x00008400ff027b82 */ /* 0x000ea20000000a00 */
[----:B------:R-:W-:Y:S01]  /*0030*/  HFMA2.MMA R6, -RZ, RZ, 0, 0 ;  /* 0x00000000ff067435 */ /* 0x000fe200000001ff */
[----:B------:R-:W-:Y:S01]  /*0040*/  CS2R R8, SRZ ;  /* 0x0000000000087805 */ /* 0x000fe2000001ff00 */
[----:B------:R-:W3:Y:S01]  /*0050*/  S2R R7, SR_CTAID.X ;  /* 0x0000000000077919 */ /* 0x000ee20000002500 */
[----:B------:R-:W-:Y:S01]  /*0060*/  ULDC.64 UR4, c[0x0][0x208] ;  /* 0x0000820000047ab9 */ /* 0x000fe20000000a00 */
[----:B------:R-:W-:Y:S01]  /*0070*/  IMAD.MOV.U32 R10, RZ, RZ, RZ ;  /* 0x000000ffff0a7224 */ /* 0x000fe200078e00ff */
[----:B-1----:R-:W-:Y:S02]  /*0080*/  LOP3.LUT R0, R13, 0xf, RZ, 0xc0, !PT ;  /* 0x0000000f0d007812 */ /* 0x002fe400078ec0ff */
[----:B---3--:R-:W-:Y:S02]  /*0090*/  SHF.R.S32.HI R4, RZ, 0x1b, R7 ;  /* 0x0000001bff047819 */ /* 0x008fe40000011407 */
[----:B------:R-:W-:-:S02]  /*00a0*/  LEA R7, R7, R0, 0x4 ;  /* 0x0000000007077211 */ /* 0x000fc400078e20ff */
[----:B------:R-:W-:Y:S02]  /*00b0*/  SGXT R0, R4, 0x1 ;  /* 0x000000010400781a */ /* 0x000fe40000000200 */
[----:B------:R-:W-:Y:S02]  /*00c0*/  ISETP.GE.AND P0, PT, R7, 0x10, PT ;  /* 0x000000100700780c */ /* 0x000fe40003f06270 */
[----:B------:R-:W-:-:S04]  /*00d0*/  LEA.HI R0, R0, R7, RZ, 0x2 ;  /* 0x0000000700007211 */ /* 0x000fc800078f10ff */
[----:B------:R-:W-:-:S05]  /*00e0*/  LOP3.LUT R5, R0, 0xfffffffc, RZ, 0xc0, !PT ;  /* 0xfffffffc00057812 */ /* 0x000fca00078ec0ff */
[----:B--2---:R-:W-:-:S05]  /*00f0*/  IMAD.WIDE R4, R5, 0x4, R2 ;  /* 0x0000000405047825 */ /* 0x004fca00078e0202 */
[----:B------:R-:W2:Y:S04]  /*0100*/  @!P0 LDG.E.EL R6, desc[UR4][R4.64] ;  /* 0x0000000404068981 */ /* 0x000ea8000c2e1900 */
[----:B------:R-:W3:Y:S04]  /*0110*/  @!P0 LDG.E.EL R8, desc[UR4][R4.64+0x4] ;  /* 0x0000040404088981 */ /* 0x000ee8000c2e1900 */
[----:B------:R-:W4:Y:S04]  /*0120*/  @!P0 LDG.E.EL R9, desc[UR4][R4.64+0x8] ;  /* 0x0000080404098981 */ /* 0x000f28000c2e1900 */
[----:B------:R-:W5:Y:S01]  /*0130*/  @!P0 LDG.E.EL R10, desc[UR4][R4.64+0xc] ;  /* 0x00000c04040a8981 */ /* 0x000f62000c2e1900 */
[----:B------:R-:W-:Y:S01]  /*0140*/  MOV R0, RZ ;  /* 0x000000ff00007202 */ /* 0x000fe20000000f00 */
[----:B------:R-:W-:-:S05]  /*0150*/  IMAD.WIDE R2, R7, 0x4, R2 ;  /* 0x0000000407027825 */ /* 0x000fca00078e0202 */
[----:B------:R1:W5:Y:S01]  /*0160*/  @!P0 LDG.E R0, desc[UR4][R2.64] ;  /* 0x0000000402008981 */ /* 0x000362000c1e1900 */
[----:B------:R-:W-:-:S04]  /*0170*/  LOP3.LUT P0, RZ, R13, 0x10, RZ, 0xc0, !PT ;  /* 0x000000100dff7812 */ /* 0x000fc8000780c0ff */
[C---:B------:R-:W-:Y:S01]  /*0180*/  ISETP.LT.AND P0, PT, R7.reuse, 0x10, !P0 ;  /* 0x000000100700780c */ /* 0x040fe20004701270 */
[----:B-1----:R-:W1:Y:S02]  /*0190*/  LDC.64 R2, c[0x0][0x218] ;  /* 0x00008600ff027b82 */ /* 0x002e640000000a00 */
[----:B-1----:R-:W-:Y:S01]  /*01a0*/  IMAD.WIDE R2, R7, 0x4, R2 ;  /* 0x0000000407027825 */ /* 0x002fe200078e0202 */
[----:B--2---:R-:W-:Y:S08]  /*01b0*/  MUFU.SQRT R6, R6 ;  /* 0x0000000600067308 */ /* 0x004ff00000002000 */
[----:B---3--:R-:W1:Y:S08]  /*01c0*/  MUFU.SQRT R11, R8 ;  /* 0x00000008000b7308 */ /* 0x008e700000002000 */
[----:B----4-:R-:W2:Y:S01]  /*01d0*/  MUFU.SQRT R9, R9 ;  /* 0x0000000900097308 */ /* 0x010ea20000002000 */
[----:B-1----:R-:W-:-:S07]  /*01e0*/  FADD R12, R6, R11 ;  /* 0x0000000b060c7221 */ /* 0x002fce0000000000 */
[----:B-----5:R-:W1:Y:S01]  /*01f0*/  MUFU.SQRT R10, R10 ;  /* 0x0000000a000a7308 */ /* 0x020e620000002000 */
[----:B--2---:R-:W-:Y:S01]  /*0200*/  FADD R11, R9, R12 ;  /* 0x0000000c090b7221 */ /* 0x004fe20000000000 */
[----:B------:R-:W-:-:S06]  /*0210*/  IMAD.MOV.U32 R12, RZ, RZ, 0x3e800000 ;  /* 0x3e800000ff0c7424 */ /* 0x000fcc00078e00ff */
[----:B------:R-:W2:Y:S01]  /*0220*/  MUFU.SQRT R4, R0 ;  /* 0x0000000000047308 */ /* 0x000ea20000002000 */
[----:B-1----:R-:W-:-:S04]  /*0230*/  FADD R11, R10, R11 ;  /* 0x0000000b0a0b7221 */ /* 0x002fc80000000000 */
[----:B------:R-:W-:-:S05]  /*0240*/  FFMA R11, R11, R12, 9.9999999747524270788e-07 ;  /* 0x358637bd0b0b7423 */ /* 0x000fca000000000c */
[C---:B------:R-:W-:Y:S02]  /*0250*/  FSETP.GT.AND P1, PT, |R11|.reuse, 8.50705917302346158658e+37, PT ;  /* 0x7e8000000b00780b */ /* 0x040fe40003f24200 */
[----:B------:R-:W-:-:S11]  /*0260*/  FSETP.GEU.AND P2, PT, |R11|, 1.175494350822287508e-38, PT ;  /* 0x008000000b00780b */ /* 0x000fd60003f4e200 */
[----:B------:R-:W-:Y:S01]  /*0270*/  @P1 FMUL R11, R11, 0.25 ;  /* 0x3e8000000b0b1820 */ /* 0x000fe20000400000 */
[----:B--2---:R-:W-:-:S03]  /*0280*/  @P1 FMUL R4, R4, 0.25 ;  /* 0x3e80000004041820 */ /* 0x004fc60000400000 */
[----:B------:R-:W-:Y:S01]  /*0290*/  @!P2 FMUL R11, R11, 16777216 ;  /* 0x4b8000000b0ba820 */ /* 0x000fe20000400000 */
[----:B------:R-:W-:-:S05]  /*02a0*/  @!P2 FMUL R4, R4, 16777216 ;  /* 0x4b8000000404a820 */ /* 0x000fca0000400000 */
[----:B------:R-:W1:Y:S02]  /*02b0*/  MUFU.RCP R11, R11 ;  /* 0x0000000b000b7308 */ /* 0x000e640000001000 */
[----:B-1----:R-:W-:Y:S01]  /*02c0*/  FMUL R5, R11, R4 ;  /* 0x000000040b057220 */ /* 0x002fe20000400000 */
[----:B------:R-:W-:Y:S06]  /*02d0*/  @!P0 EXIT ;  /* 0x000000000000894d */ /* 0x000fec0003800000 */
[----:B------:R-:W-:Y:S01]  /*02e0*/  STG.E desc[UR4][R2.64], R5 ;  /* 0x0000000502007986 */ /* 0x000fe2000c101904 */
[----:B------:R-:W-:Y:S05]  /*02f0*/  EXIT ;  /* 0x000000000000794d */ /* 0x000fea0003800000 */
.L_x_0:
[----:B------:R-:W-:-:S00]  /*0300*/  BRA `(.L_x_0) ;  /* 0xfffffffc00fc7947 */ /* 0x000fc0000383ffff */
[----:B------:R-:W-:-:S00]  /*0310*/  NOP ;  /* 0x0000000000007918 */ /* 0x000fc00000000000 */
        /* <DEDUP_REMOVED lines=14> */
.L_x_1:


//--------------------- .nv.global.init           --------------------------
	.section	.nv.global.init,"aw",@progbits
.nv.global.init:
	.type		_$_str,@object
	.size		_$_str,(_$_str_$_2 - _$_str)
_$_str:
        /*0000*/ 	.byte	0x5f, 0x5f, 0x43, 0x55, 0x44, 0x41, 0x5f, 0x46, 0x54, 0x5a, 0x00
	.type		_$_str_$_2,@object
	.size		_$_str_$_2,(.L_1 - _$_str_$_2)
_$_str_$_2:
        /*000b*/ 	.byte	0x5f, 0x5f, 0x43, 0x55, 0x44, 0x41, 0x5f, 0x50, 0x52, 0x45, 0x43, 0x5f, 0x53, 0x51, 0x52, 0x54
        /*001b*/ 	.byte	0x00
.L_1:


//--------------------- .nv.constant0.triton_poi_fused_add_div_linalg_vector_norm_mean_1 --------------------------
	.section	.nv.constant0.triton_poi_fused_add_div_linalg_vector_norm_mean_1,"a",@progbits
	.sectionflags	@""
	.align	4
.nv.constant0.triton_poi_fused_add_div_linalg_vector_norm_mean_1:
	.zero		548
